//
// Generated by NVIDIA NVVM Compiler
//
// Compiler Build ID: CL-36424714
// Cuda compilation tools, release 13.0, V13.0.88
// Based on NVVM 20.0.0
//

.version 9.0
.target sm_100
.address_size 64

	// .globl	_Z10add_imagesPK6__halfS1_PS_

.visible .entry _Z10add_imagesPK6__halfS1_PS_(
	.param .u64 .ptr .align 1 _Z10add_imagesPK6__halfS1_PS__param_0,
	.param .u64 .ptr .align 1 _Z10add_imagesPK6__halfS1_PS__param_1,
	.param .u64 .ptr .align 1 _Z10add_imagesPK6__halfS1_PS__param_2
)
{
	.reg .b16 	%rs<2>;
	.reg .b32 	%r<23>;
	.reg .b32 	%f<2>;
	.reg .b64 	%rd<7>;

	ld.param.u64 	%rd1, [_Z10add_imagesPK6__halfS1_PS__param_0];
	ld.param.u64 	%rd2, [_Z10add_imagesPK6__halfS1_PS__param_1];
	ld.param.u64 	%rd3, [_Z10add_imagesPK6__halfS1_PS__param_2];
	cvta.to.global.u64 	%rd4, %rd2;
	cvta.to.global.u64 	%rd5, %rd1;
	mov.b32 	%r1, 64;
	wmma.load.a.sync.aligned.row.m16n16k16.global.f16 	{%r2, %r3, %r4, %r5, %r6, %r7, %r8, %r9}, [%rd5], %r1;
	wmma.load.b.sync.aligned.row.m16n16k16.global.f16 	{%r10, %r11, %r12, %r13, %r14, %r15, %r16, %r17}, [%rd4], %r1;
	mov.f32 	%f1, 0f00000000;
	// begin inline asm
	{  cvt.rn.f16.f32 %rs1, %f1;}

	// end inline asm
	mov.b32 	%r18, {%rs1, %rs1};
	cvta.to.global.u64 	%rd6, %rd3;
	wmma.mma.sync.aligned.row.row.m16n16k16.f16.f16 {%r19, %r20, %r21, %r22}, {%r2, %r3, %r4, %r5, %r6, %r7, %r8, %r9}, {%r10, %r11, %r12, %r13, %r14, %r15, %r16, %r17}, {%r18, %r18, %r18, %r18};
	wmma.store.d.sync.aligned.row.m16n16k16.global.f16 	[%rd6], {%r19, %r20, %r21, %r22}, %r1;
	ret;

}


// ===== COMPILED SASS (sm_100) =====

	.target	sm_100

	.elftype	@"ET_EXEC"


//--------------------- .note.nv.tkinfo           --------------------------
	.section	.note.nv.tkinfo,"",@"SHT_NOTE"
	.sectionflags	@"SHF_NOTE_NV_TKINFO"
	.tkinfo
        /*0018*/ 	.word	0x00000002
        /*0030*/ 	.string	""
        /*0030*/ 	.string	"ptxas"
        /*0030*/ 	.string	"Cuda compilation tools, release 13.0, V13.0.88"
        /*0030*/ 	.string	"Build cuda_13.0.r13.0/compiler.36424714_0"
        /*0030*/ 	.string	"-arch sm_100 -m 64 "



//--------------------- .note.nv.cuinfo           --------------------------
	.section	.note.nv.cuinfo,"",@"SHT_NOTE"
	.sectionflags	@"SHF_NOTE_NV_CUINFO"
        /*0018*/ 	.short	0x0002
        /*001a*/ 	.short	0x0064
        /*001c*/ 	.short	0x0082
	.zero		2


//--------------------- .nv.info                  --------------------------
	.section	.nv.info,"",@"SHT_CUDA_INFO"
	.align	4


	//----- nvinfo : EIATTR_REGCOUNT
	.align		4
        /*0000*/ 	.byte	0x04, 0x2f
        /*0002*/ 	.short	(.L_1 - .L_0)
	.align		4
.L_0:
        /*0004*/ 	.word	index@(_Z10add_imagesPK6__halfS1_PS_)
        /*0008*/ 	.word	0x00000016


	//----- nvinfo : EIATTR_FRAME_SIZE
	.align		4
.L_1:
        /*000c*/ 	.byte	0x04, 0x11
        /*000e*/ 	.short	(.L_3 - .L_2)
	.align		4
.L_2:
        /*0010*/ 	.word	index@(_Z10add_imagesPK6__halfS1_PS_)
        /*0014*/ 	.word	0x00000000


	//----- nvinfo : EIATTR_MIN_STACK_SIZE
	.align		4
.L_3:
        /*0018*/ 	.byte	0x04, 0x12
        /*001a*/ 	.short	(.L_5 - .L_4)
	.align		4
.L_4:
        /*001c*/ 	.word	index@(_Z10add_imagesPK6__halfS1_PS_)
        /*0020*/ 	.word	0x00000000
.L_5:


//--------------------- .nv.compat                --------------------------
	.section	.nv.compat,"",@"SHT_CUDA_COMPAT_INFO"
	.align	4
        /*0000*/ 	.byte	0x02, 0x09, 0x00, 0x00, 0x02, 0x02, 0x01, 0x00, 0x02, 0x05, 0x05, 0x00, 0x03, 0x07, 0x01, 0x01
        /*0010*/ 	.byte	0x02, 0x03, 0x00, 0x00, 0x02, 0x06, 0x01, 0x00, 0x04, 0x0b, 0x08, 0x00, 0x09, 0x00, 0x00, 0x00
        /*0020*/ 	.byte	0x00, 0x00, 0x00, 0x00


//--------------------- .nv.info._Z10add_imagesPK6__halfS1_PS_ --------------------------
	.section	.nv.info._Z10add_imagesPK6__halfS1_PS_,"",@"SHT_CUDA_INFO"
	.sectionflags	@""
	.align	4


	//----- nvinfo : EIATTR_CUDA_API_VERSION
	.align		4
        /*0000*/ 	.byte	0x04, 0x37
        /*0002*/ 	.short	(.L_7 - .L_6)
.L_6:
        /*0004*/ 	.word	0x00000082


	//----- nvinfo : EIATTR_KPARAM_INFO
	.align		4
.L_7:
        /*0008*/ 	.byte	0x04, 0x17
        /*000a*/ 	.short	(.L_9 - .L_8)
.L_8:
        /*000c*/ 	.word	0x00000000
        /*0010*/ 	.short	0x0002
        /*0012*/ 	.short	0x0010
        /*0014*/ 	.byte	0x00, 0xf5, 0x21, 0x00


	//----- nvinfo : EIATTR_KPARAM_INFO
	.align		4
.L_9:
        /*0018*/ 	.byte	0x04, 0x17
        /*001a*/ 	.short	(.L_11 - .L_10)
.L_10:
        /*001c*/ 	.word	0x00000000
        /*0020*/ 	.short	0x0001
        /*0022*/ 	.short	0x0008
        /*0024*/ 	.byte	0x00, 0xf5, 0x21, 0x00


	//----- nvinfo : EIATTR_KPARAM_INFO
	.align		4
.L_11:
        /*0028*/ 	.byte	0x04, 0x17
        /*002a*/ 	.short	(.L_13 - .L_12)
.L_12:
        /*002c*/ 	.word	0x00000000
        /*0030*/ 	.short	0x0000
        /*0032*/ 	.short	0x0000
        /*0034*/ 	.byte	0x00, 0xf5, 0x21, 0x00


	//----- nvinfo : EIATTR_SPARSE_MMA_MASK
	.align		4
.L_13:
        /*0038*/ 	.byte	0x03, 0x50
        /*003a*/ 	.short	0x0000


	//----- nvinfo : EIATTR_WMMA_USED
	.align		4
        /*003c*/ 	.byte	0x01, 0x2b
	.zero		2


	//----- nvinfo : EIATTR_MAXREG_COUNT
	.align		4
        /*0040*/ 	.byte	0x03, 0x1b
        /*0042*/ 	.short	0x00ff


	//----- nvinfo : EIATTR_MERCURY_ISA_VERSION
	.align		4
        /*0044*/ 	.byte	0x03, 0x5f
        /*0046*/ 	.short	0x0101


	//----- nvinfo : EIATTR_VRC_CTA_INIT_COUNT
	.align		4
        /*0048*/ 	.byte	0x02, 0x4a
	.zero		1
	.zero		1


	//----- nvinfo : EIATTR_EXIT_INSTR_OFFSETS
	.align		4
        /*004c*/ 	.byte	0x04, 0x1c
        /*004e*/ 	.short	(.L_15 - .L_14)


	//   ....[0]....
.L_14:
        /*0050*/ 	.word	0x00000210


	//----- nvinfo : EIATTR_CBANK_PARAM_SIZE
	.align		4
.L_15:
        /*0054*/ 	.byte	0x03, 0x19
        /*0056*/ 	.short	0x0018


	//----- nvinfo : EIATTR_PARAM_CBANK
	.align		4
        /*0058*/ 	.byte	0x04, 0x0a
        /*005a*/ 	.short	(.L_17 - .L_16)
	.align		4
.L_16:
        /*005c*/ 	.word	index@(.nv.constant0._Z10add_imagesPK6__halfS1_PS_)
        /*0060*/ 	.short	0x0380
        /*0062*/ 	.short	0x0018


	//----- nvinfo : EIATTR_SW_WAR
	.align		4
.L_17:
        /*0064*/ 	.byte	0x04, 0x36
        /*0066*/ 	.short	(.L_19 - .L_18)
.L_18:
        /*0068*/ 	.word	0x00000008
.L_19:


//--------------------- .nv.callgraph             --------------------------
	.section	.nv.callgraph,"",@"SHT_CUDA_CALLGRAPH"
	.align	4
	.sectionentsize	8
	.align		4
        /*0000*/ 	.word	0x00000000
	.align		4
        /*0004*/ 	.word	0xffffffff
	.align		4
        /*0008*/ 	.word	0x00000000
	.align		4
        /*000c*/ 	.word	0xfffffffe
	.align		4
        /*0010*/ 	.word	0x00000000
	.align		4
        /*0014*/ 	.word	0xfffffffd
	.align		4
        /*0018*/ 	.word	0x00000000
	.align		4
        /*001c*/ 	.word	0xfffffffc


//--------------------- .text._Z10add_imagesPK6__halfS1_PS_ --------------------------
	.section	.text._Z10add_imagesPK6__halfS1_PS_,"ax",@progbits
	.align	128
        .global         _Z10add_imagesPK6__halfS1_PS_
        .type           _Z10add_imagesPK6__halfS1_PS_,@function
        .size           _Z10add_imagesPK6__halfS1_PS_,(.L_x_1 - _Z10add_imagesPK6__halfS1_PS_)
        .other          _Z10add_imagesPK6__halfS1_PS_,@"STO_CUDA_ENTRY STV_DEFAULT"
_Z10add_imagesPK6__halfS1_PS_:
.text._Z10add_imagesPK6__halfS1_PS_:
[----:B------:R-:W-:Y:S01]  /*0000*/  LDC R1, c[0x0][0x37c] ;  /* 0x0000df00ff017b82 */ /* 0x000fe20000000800 */
[----:B------:R-:W0:Y:S01]  /*0010*/  S2R R5, SR_LANEID ;  /* 0x0000000000057919 */ /* 0x000e220000000000 */
[----:B------:R-:W1:Y:S01]  /*0020*/  LDCU.128 UR8, c[0x0][0x380] ;  /* 0x00007000ff0877ac */ /* 0x000e620008000c00 */
[----:B------:R-:W-:Y:S01]  /*0030*/  IMAD.MOV.U32 R3, RZ, RZ, RZ ;  /* 0x000000ffff037224 */ /* 0x000fe200078e00ff */
[----:B------:R-:W2:Y:S01]  /*0040*/  LDCU.64 UR4, c[0x0][0x358] ;  /* 0x00006b00ff0477ac */ /* 0x000ea20008000a00 */
[----:B------:R-:W3:Y:S01]  /*0050*/  LDCU.64 UR6, c[0x0][0x390] ;  /* 0x00007200ff0677ac */ /* 0x000ee20008000a00 */
[----:B0-----:R-:W-:Y:S02]  /*0060*/  LOP3.LUT R2, R5, 0x3, RZ, 0xc0, !PT ;  /* 0x0000000305027812 */ /* 0x001fe400078ec0ff */
[----:B------:R-:W-:-:S05]  /*0070*/  SHF.R.U32.HI R5, RZ, 0x2, R5 ;  /* 0x00000002ff057819 */ /* 0x000fca0000011605 */
[----:B------:R-:W-:-:S03]  /*0080*/  IMAD.WIDE.U32 R2, R5, 0x20, R2 ;  /* 0x0000002005027825 */ /* 0x000fc600078e0002 */
[----:B-1----:R-:W-:-:S04]  /*0090*/  LEA R10, P0, R2, UR10, 0x2 ;  /* 0x0000000a020a7c11 */ /* 0x002fc8000f8010ff */
[----:B------:R-:W-:-:S05]  /*00a0*/  LEA.HI.X R11, R2, UR11, R3, 0x2, P0 ;  /* 0x0000000b020b7c11 */ /* 0x000fca00080f1403 */
[----:B--2---:R-:W2:Y:S04]  /*00b0*/  LDG.E R0, desc[UR4][R10.64] ;  /* 0x000000040a007981 */ /* 0x004ea8000c1e1900 */
[----:B------:R-:W4:Y:S04]  /*00c0*/  LDG.E R12, desc[UR4][R10.64+0x400] ;  /* 0x000400040a0c7981 */ /* 0x000f28000c1e1900 */
[----:B------:R-:W5:Y:S04]  /*00d0*/  LDG.E R13, desc[UR4][R10.64+0x10] ;  /* 0x000010040a0d7981 */ /* 0x000f68000c1e1900 */
[----:B------:R-:W3:Y:S01]  /*00e0*/  LDG.E R14, desc[UR4][R10.64+0x410] ;  /* 0x000410040a0e7981 */ /* 0x000ee2000c1e1900 */
[----:B------:R-:W-:-:S04]  /*00f0*/  LEA R8, P0, R2, UR8, 0x2 ;  /* 0x0000000802087c11 */ /* 0x000fc8000f8010ff */
[----:B------:R-:W-:-:S05]  /*0100*/  LEA.HI.X R9, R2, UR9, R3, 0x2, P0 ;  /* 0x0000000902097c11 */ /* 0x000fca00080f1403 */
[----:B------:R-:W3:Y:S04]  /*0110*/  LDG.E R4, desc[UR4][R8.64] ;  /* 0x0000000408047981 */ /* 0x000ee8000c1e1900 */
[----:B------:R-:W3:Y:S04]  /*0120*/  LDG.E R5, desc[UR4][R8.64+0x400] ;  /* 0x0004000408057981 */ /* 0x000ee8000c1e1900 */
[----:B------:R-:W3:Y:S04]  /*0130*/  LDG.E R6, desc[UR4][R8.64+0x10] ;  /* 0x0000100408067981 */ /* 0x000ee8000c1e1900 */
[----:B------:R-:W3:Y:S04]  /*0140*/  LDG.E R7, desc[UR4][R8.64+0x410] ;  /* 0x0004100408077981 */ /* 0x000ee8000c1e1900 */
[----:B--2---:R-:W-:Y:S04]  /*0150*/  MOVM.16.MT88 R16, R0 ;  /* 0x000000000010723a */ /* 0x004fe80000000000 */
[----:B----4-:R-:W0:Y:S04]  /*0160*/  MOVM.16.MT88 R17, R12 ;  /* 0x000000000c11723a */ /* 0x010e280000000000 */
[----:B-----5:R-:W-:Y:S04]  /*0170*/  MOVM.16.MT88 R18, R13 ;  /* 0x000000000d12723a */ /* 0x020fe80000000000 */
[----:B---3--:R-:W1:Y:S01]  /*0180*/  MOVM.16.MT88 R19, R14 ;  /* 0x000000000e13723a */ /* 0x008e620000000000 */
[C---:B0-----:R-:W-:Y:S08]  /*0190*/  HMMA.16816.F16 R16, R4.reuse, R16, RZ ;  /* 0x000000100410723c */ /* 0x041ff000000008ff */
[----:B-1----:R-:W-:Y:S01]  /*01a0*/  HMMA.16816.F16 R18, R4, R18, RZ ;  /* 0x000000120412723c */ /* 0x002fe200000008ff */
[----:B------:R-:W-:-:S04]  /*01b0*/  LEA R4, P0, R2, UR6, 0x2 ;  /* 0x0000000602047c11 */ /* 0x000fc8000f8010ff */
[----:B------:R-:W-:-:S06]  /*01c0*/  LEA.HI.X R5, R2, UR7, R3, 0x2, P0 ;  /* 0x0000000702057c11 */ /* 0x000fcc00080f1403 */
[----:B------:R-:W-:Y:S04]  /*01d0*/  STG.E desc[UR4][R4.64], R16 ;  /* 0x0000001004007986 */ /* 0x000fe8000c101904 */
[----:B------:R-:W-:Y:S04]  /*01e0*/  STG.E desc[UR4][R4.64+0x400], R17 ;  /* 0x0004001104007986 */ /* 0x000fe8000c101904 */
[----:B------:R-:W-:Y:S04]  /*01f0*/  STG.E desc[UR4][R4.64+0x10], R18 ;  /* 0x0000101204007986 */ /* 0x000fe8000c101904 */
[----:B------:R-:W-:Y:S01]  /*0200*/  STG.E desc[UR4][R4.64+0x410], R19 ;  /* 0x0004101304007986 */ /* 0x000fe2000c101904 */
[----:B------:R-:W-:Y:S05]  /*0210*/  EXIT ;  /* 0x000000000000794d */ /* 0x000fea0003800000 */
.L_x_0:
[----:B------:R-:W-:-:S00]  /*0220*/  BRA `(.L_x_0) ;  /* 0xfffffffc00fc7947 */ /* 0x000fc0000383ffff */
[----:B------:R-:W-:-:S00]  /*0230*/  NOP ;  /* 0x0000000000007918 */ /* 0x000fc00000000000 */
        /* <DEDUP_REMOVED lines=12> */
.L_x_1:


//--------------------- .nv.shared.reserved.0     --------------------------
	.section	.nv.shared.reserved.0,"aw",@nobits
	.weak		__nv_reservedSMEM_offset_0_alias
	.size		__nv_reservedSMEM_offset_0_alias, 0, 64
	.other		__nv_reservedSMEM_offset_0_alias,@"STO_CUDA_RESERVED_SHARED STV_DEFAULT"
__nv_reservedSMEM_offset_0_alias:
	.zero		0
	.zero		64


//--------------------- .nv.constant0._Z10add_imagesPK6__halfS1_PS_ --------------------------
	.section	.nv.constant0._Z10add_imagesPK6__halfS1_PS_,"a",@progbits
	.sectionflags	@""
	.align	4
.nv.constant0._Z10add_imagesPK6__halfS1_PS_:
	.zero		920


//--------------------- SYMBOLS --------------------------

	.type		.nv.reservedSmem.offset0,@object
	.size		.nv.reservedSmem.offset0,0x4
